//
// Generated by NVIDIA NVVM Compiler
//
// Compiler Build ID: CL-36424714
// Cuda compilation tools, release 13.0, V13.0.88
// Based on NVVM 20.0.0
//

.version 9.0
.target sm_100
.address_size 64

	// .globl	_Z13scanExclusivePiS_i
.extern .shared .align 16 .b8 temp[];

.visible .entry _Z13scanExclusivePiS_i(
	.param .u64 .ptr .align 1 _Z13scanExclusivePiS_i_param_0,
	.param .u64 .ptr .align 1 _Z13scanExclusivePiS_i_param_1,
	.param .u32 _Z13scanExclusivePiS_i_param_2
)
{
	.reg .pred 	%p<5>;
	.reg .b32 	%r<44>;
	.reg .b64 	%rd<9>;

	ld.param.u64 	%rd1, [_Z13scanExclusivePiS_i_param_0];
	ld.param.u64 	%rd2, [_Z13scanExclusivePiS_i_param_1];
	ld.param.u32 	%r10, [_Z13scanExclusivePiS_i_param_2];
	mov.u32 	%r1, %tid.x;
	setp.eq.s32 	%p1, %r1, 0;
	mov.b32 	%r40, 0;
	@%p1 bra 	$L__BB0_2;
	cvta.to.global.u64 	%rd3, %rd2;
	add.s32 	%r12, %r1, -1;
	mul.wide.u32 	%rd4, %r12, 4;
	add.s64 	%rd5, %rd3, %rd4;
	ld.global.u32 	%r40, [%rd5];
$L__BB0_2:
	shl.b32 	%r14, %r1, 2;
	mov.u32 	%r15, temp;
	add.s32 	%r4, %r15, %r14;
	st.shared.u32 	[%r4], %r40;
	bar.sync 	0;
	setp.lt.s32 	%p2, %r10, 2;
	mov.b32 	%r43, 0;
	@%p2 bra 	$L__BB0_8;
	mov.b32 	%r42, 0;
	mov.b32 	%r41, 1;
$L__BB0_4:
	xor.b32  	%r43, %r42, 1;
	setp.lt.u32 	%p3, %r1, %r41;
	@%p3 bra 	$L__BB0_6;
	mad.lo.s32 	%r18, %r42, %r10, %r1;
	sub.s32 	%r19, %r18, %r41;
	shl.b32 	%r20, %r19, 2;
	add.s32 	%r22, %r15, %r20;
	ld.shared.u32 	%r23, [%r22];
	mul.lo.s32 	%r24, %r43, %r10;
	shl.b32 	%r25, %r24, 2;
	add.s32 	%r26, %r4, %r25;
	ld.shared.u32 	%r27, [%r26];
	add.s32 	%r28, %r27, %r23;
	st.shared.u32 	[%r26], %r28;
	bra.uni 	$L__BB0_7;
$L__BB0_6:
	mul.lo.s32 	%r29, %r42, %r10;
	shl.b32 	%r30, %r29, 2;
	add.s32 	%r31, %r4, %r30;
	ld.shared.u32 	%r32, [%r31];
	mul.lo.s32 	%r33, %r43, %r10;
	shl.b32 	%r34, %r33, 2;
	add.s32 	%r35, %r4, %r34;
	st.shared.u32 	[%r35], %r32;
$L__BB0_7:
	bar.sync 	0;
	shl.b32 	%r41, %r41, 1;
	setp.lt.s32 	%p4, %r41, %r10;
	mov.u32 	%r42, %r43;
	@%p4 bra 	$L__BB0_4;
$L__BB0_8:
	cvta.to.global.u64 	%rd6, %rd1;
	mul.lo.s32 	%r36, %r43, %r10;
	shl.b32 	%r37, %r36, 2;
	add.s32 	%r38, %r4, %r37;
	ld.shared.u32 	%r39, [%r38];
	mul.wide.u32 	%rd7, %r1, 4;
	add.s64 	%rd8, %rd6, %rd7;
	st.global.u32 	[%rd8], %r39;
	ret;

}


// ===== COMPILED SASS (sm_100) =====

	.target	sm_100

	.elftype	@"ET_EXEC"


//--------------------- .note.nv.tkinfo           --------------------------
	.section	.note.nv.tkinfo,"",@"SHT_NOTE"
	.sectionflags	@"SHF_NOTE_NV_TKINFO"
	.tkinfo
        /*0018*/ 	.word	0x00000002
        /*0030*/ 	.string	""
        /*0030*/ 	.string	"ptxas"
        /*0030*/ 	.string	"Cuda compilation tools, release 13.0, V13.0.88"
        /*0030*/ 	.string	"Build cuda_13.0.r13.0/compiler.36424714_0"
        /*0030*/ 	.string	"-arch sm_100 -m 64 "



//--------------------- .note.nv.cuinfo           --------------------------
	.section	.note.nv.cuinfo,"",@"SHT_NOTE"
	.sectionflags	@"SHF_NOTE_NV_CUINFO"
        /*0018*/ 	.short	0x0002
        /*001a*/ 	.short	0x0064
        /*001c*/ 	.short	0x0082
	.zero		2


//--------------------- .nv.info                  --------------------------
	.section	.nv.info,"",@"SHT_CUDA_INFO"
	.align	4


	//----- nvinfo : EIATTR_REGCOUNT
	.align		4
        /*0000*/ 	.byte	0x04, 0x2f
        /*0002*/ 	.short	(.L_1 - .L_0)
	.align		4
.L_0:
        /*0004*/ 	.word	index@(_Z13scanExclusivePiS_i)
        /*0008*/ 	.word	0x0000000c


	//----- nvinfo : EIATTR_FRAME_SIZE
	.align		4
.L_1:
        /*000c*/ 	.byte	0x04, 0x11
        /*000e*/ 	.short	(.L_3 - .L_2)
	.align		4
.L_2:
        /*0010*/ 	.word	index@(_Z13scanExclusivePiS_i)
        /*0014*/ 	.word	0x00000000


	//----- nvinfo : EIATTR_MIN_STACK_SIZE
	.align		4
.L_3:
        /*0018*/ 	.byte	0x04, 0x12
        /*001a*/ 	.short	(.L_5 - .L_4)
	.align		4
.L_4:
        /*001c*/ 	.word	index@(_Z13scanExclusivePiS_i)
        /*0020*/ 	.word	0x00000000
.L_5:


//--------------------- .nv.compat                --------------------------
	.section	.nv.compat,"",@"SHT_CUDA_COMPAT_INFO"
	.align	4
        /*0000*/ 	.byte	0x02, 0x09, 0x00, 0x00, 0x02, 0x02, 0x01, 0x00, 0x02, 0x05, 0x05, 0x00, 0x03, 0x07, 0x01, 0x01
        /*0010*/ 	.byte	0x02, 0x03, 0x00, 0x00, 0x02, 0x06, 0x01, 0x00, 0x04, 0x0b, 0x08, 0x00, 0x09, 0x00, 0x00, 0x00
        /*0020*/ 	.byte	0x00, 0x00, 0x00, 0x00


//--------------------- .nv.info._Z13scanExclusivePiS_i --------------------------
	.section	.nv.info._Z13scanExclusivePiS_i,"",@"SHT_CUDA_INFO"
	.sectionflags	@""
	.align	4


	//----- nvinfo : EIATTR_CUDA_API_VERSION
	.align		4
        /*0000*/ 	.byte	0x04, 0x37
        /*0002*/ 	.short	(.L_7 - .L_6)
.L_6:
        /*0004*/ 	.word	0x00000082


	//----- nvinfo : EIATTR_KPARAM_INFO
	.align		4
.L_7:
        /*0008*/ 	.byte	0x04, 0x17
        /*000a*/ 	.short	(.L_9 - .L_8)
.L_8:
        /*000c*/ 	.word	0x00000000
        /*0010*/ 	.short	0x0002
        /*0012*/ 	.short	0x0010
        /*0014*/ 	.byte	0x00, 0xf0, 0x11, 0x00


	//----- nvinfo : EIATTR_KPARAM_INFO
	.align		4
.L_9:
        /*0018*/ 	.byte	0x04, 0x17
        /*001a*/ 	.short	(.L_11 - .L_10)
.L_10:
        /*001c*/ 	.word	0x00000000
        /*0020*/ 	.short	0x0001
        /*0022*/ 	.short	0x0008
        /*0024*/ 	.byte	0x00, 0xf5, 0x21, 0x00


	//----- nvinfo : EIATTR_KPARAM_INFO
	.align		4
.L_11:
        /*0028*/ 	.byte	0x04, 0x17
        /*002a*/ 	.short	(.L_13 - .L_12)
.L_12:
        /*002c*/ 	.word	0x00000000
        /*0030*/ 	.short	0x0000
        /*0032*/ 	.short	0x0000
        /*0034*/ 	.byte	0x00, 0xf5, 0x21, 0x00


	//----- nvinfo : EIATTR_SPARSE_MMA_MASK
	.align		4
.L_13:
        /*0038*/ 	.byte	0x03, 0x50
        /*003a*/ 	.short	0x0000


	//----- nvinfo : EIATTR_MAXREG_COUNT
	.align		4
        /*003c*/ 	.byte	0x03, 0x1b
        /*003e*/ 	.short	0x00ff


	//----- nvinfo : EIATTR_NUM_BARRIERS
	.align		4
        /*0040*/ 	.byte	0x02, 0x4c
        /*0042*/ 	.byte	0x01
	.zero		1


	//----- nvinfo : EIATTR_MERCURY_ISA_VERSION
	.align		4
        /*0044*/ 	.byte	0x03, 0x5f
        /*0046*/ 	.short	0x0101


	//----- nvinfo : EIATTR_VRC_CTA_INIT_COUNT
	.align		4
        /*0048*/ 	.byte	0x02, 0x4a
	.zero		1
	.zero		1


	//----- nvinfo : EIATTR_EXIT_INSTR_OFFSETS
	.align		4
        /*004c*/ 	.byte	0x04, 0x1c
        /*004e*/ 	.short	(.L_15 - .L_14)


	//   ....[0]....
.L_14:
        /*0050*/ 	.word	0x000003b0


	//----- nvinfo : EIATTR_CRS_STACK_SIZE
	.align		4
.L_15:
        /*0054*/ 	.byte	0x04, 0x1e
        /*0056*/ 	.short	(.L_17 - .L_16)
.L_16:
        /*0058*/ 	.word	0x00000000


	//----- nvinfo : EIATTR_CBANK_PARAM_SIZE
	.align		4
.L_17:
        /*005c*/ 	.byte	0x03, 0x19
        /*005e*/ 	.short	0x0014


	//----- nvinfo : EIATTR_PARAM_CBANK
	.align		4
        /*0060*/ 	.byte	0x04, 0x0a
        /*0062*/ 	.short	(.L_19 - .L_18)
	.align		4
.L_18:
        /*0064*/ 	.word	index@(.nv.constant0._Z13scanExclusivePiS_i)
        /*0068*/ 	.short	0x0380
        /*006a*/ 	.short	0x0014


	//----- nvinfo : EIATTR_SW_WAR
	.align		4
.L_19:
        /*006c*/ 	.byte	0x04, 0x36
        /*006e*/ 	.short	(.L_21 - .L_20)
.L_20:
        /*0070*/ 	.word	0x00000008
.L_21:


//--------------------- .nv.callgraph             --------------------------
	.section	.nv.callgraph,"",@"SHT_CUDA_CALLGRAPH"
	.align	4
	.sectionentsize	8
	.align		4
        /*0000*/ 	.word	0x00000000
	.align		4
        /*0004*/ 	.word	0xffffffff
	.align		4
        /*0008*/ 	.word	0x00000000
	.align		4
        /*000c*/ 	.word	0xfffffffe
	.align		4
        /*0010*/ 	.word	0x00000000
	.align		4
        /*0014*/ 	.word	0xfffffffd
	.align		4
        /*0018*/ 	.word	0x00000000
	.align		4
        /*001c*/ 	.word	0xfffffffc


//--------------------- .text._Z13scanExclusivePiS_i --------------------------
	.section	.text._Z13scanExclusivePiS_i,"ax",@progbits
	.align	128
        .global         _Z13scanExclusivePiS_i
        .type           _Z13scanExclusivePiS_i,@function
        .size           _Z13scanExclusivePiS_i,(.L_x_6 - _Z13scanExclusivePiS_i)
        .other          _Z13scanExclusivePiS_i,@"STO_CUDA_ENTRY STV_DEFAULT"
_Z13scanExclusivePiS_i:
.text._Z13scanExclusivePiS_i:
[----:B------:R-:W-:Y:S01]  /*0000*/  LDC R1, c[0x0][0x37c] ;  /* 0x0000df00ff017b82 */ /* 0x000fe20000000800 */
[----:B------:R-:W0:Y:S01]  /*0010*/  S2R R0, SR_TID.X ;  /* 0x0000000000007919 */ /* 0x000e220000002100 */
[----:B------:R-:W1:Y:S01]  /*0020*/  LDCU.64 UR6, c[0x0][0x358] ;  /* 0x00006b00ff0677ac */ /* 0x000e620008000a00 */
[----:B------:R-:W-:Y:S01]  /*0030*/  IMAD.MOV.U32 R4, RZ, RZ, RZ ;  /* 0x000000ffff047224 */ /* 0x000fe200078e00ff */
[----:B0-----:R-:W-:-:S13]  /*0040*/  ISETP.NE.AND P0, PT, R0, RZ, PT ;  /* 0x000000ff0000720c */ /* 0x001fda0003f05270 */
[----:B------:R-:W0:Y:S01]  /*0050*/  @P0 LDC.64 R2, c[0x0][0x388] ;  /* 0x0000e200ff020b82 */ /* 0x000e220000000a00 */
[----:B------:R-:W-:-:S04]  /*0060*/  @P0 VIADD R5, R0, 0xffffffff ;  /* 0xffffffff00050836 */ /* 0x000fc80000000000 */
[----:B0-----:R-:W-:-:S05]  /*0070*/  @P0 IMAD.WIDE.U32 R2, R5, 0x4, R2 ;  /* 0x0000000405020825 */ /* 0x001fca00078e0002 */
[----:B-1----:R-:W2:Y:S01]  /*0080*/  @P0 LDG.E R4, desc[UR6][R2.64] ;  /* 0x0000000602040981 */ /* 0x002ea2000c1e1900 */
[----:B------:R-:W0:Y:S01]  /*0090*/  S2UR UR5, SR_CgaCtaId ;  /* 0x00000000000579c3 */ /* 0x000e220000008800 */
[----:B------:R-:W-:Y:S01]  /*00a0*/  UMOV UR4, 0x400 ;  /* 0x0000040000047882 */ /* 0x000fe20000000000 */
[----:B------:R-:W-:Y:S01]  /*00b0*/  IMAD.MOV.U32 R6, RZ, RZ, RZ ;  /* 0x000000ffff067224 */ /* 0x000fe200078e00ff */
[----:B0-----:R-:W-:Y:S01]  /*00c0*/  ULEA UR4, UR5, UR4, 0x18 ;  /* 0x0000000405047291 */ /* 0x001fe2000f8ec0ff */
[----:B------:R-:W0:Y:S05]  /*00d0*/  LDCU UR5, c[0x0][0x390] ;  /* 0x00007200ff0577ac */ /* 0x000e2a0008000800 */
[----:B------:R-:W-:-:S02]  /*00e0*/  LEA R5, R0, UR4, 0x2 ;  /* 0x0000000400057c11 */ /* 0x000fc4000f8e10ff */
[----:B0-----:R-:W-:-:S04]  /*00f0*/  MOV R9, UR5 ;  /* 0x0000000500097c02 */ /* 0x001fc80008000f00 */
[----:B------:R-:W-:Y:S01]  /*0100*/  ISETP.GE.AND P0, PT, R9, 0x2, PT ;  /* 0x000000020900780c */ /* 0x000fe20003f06270 */
[----:B--2---:R0:W-:Y:S01]  /*0110*/  STS [R5], R4 ;  /* 0x0000000405007388 */ /* 0x0041e20000000800 */
[----:B------:R-:W-:Y:S11]  /*0120*/  BAR.SYNC.DEFER_BLOCKING 0x0 ;  /* 0x0000000000007b1d */ /* 0x000ff60000010000 */
[----:B------:R-:W-:Y:S05]  /*0130*/  @!P0 BRA `(.L_x_0) ;  /* 0x0000000000848947 */ /* 0x000fea0003800000 */
[----:B------:R-:W-:Y:S01]  /*0140*/  HFMA2 R3, -RZ, RZ, 0, 0 ;  /* 0x00000000ff037431 */ /* 0x000fe200000001ff */
[----:B------:R-:W-:Y:S01]  /*0150*/  BSSY.RECONVERGENT B0, `(.L_x_0) ;  /* 0x000001f000007945 */ /* 0x000fe20003800200 */
[----:B------:R-:W-:Y:S01]  /*0160*/  IMAD.MOV.U32 R7, RZ, RZ, 0x1 ;  /* 0x00000001ff077424 */ /* 0x000fe200078e00ff */
[----:B------:R-:W1:Y:S06]  /*0170*/  LDCU UR5, c[0x0][0x390] ;  /* 0x00007200ff0577ac */ /* 0x000e6c0008000800 */
.L_x_4:
[----:B------:R-:W-:Y:S01]  /*0180*/  ISETP.GE.U32.AND P0, PT, R0, R7, PT ;  /* 0x000000070000720c */ /* 0x000fe20003f06070 */
[----:B------:R-:W-:Y:S01]  /*0190*/  BSSY.RECONVERGENT B1, `(.L_x_1) ;  /* 0x0000015000017945 */ /* 0x000fe20003800200 */
[----:B------:R-:W-:-:S11]  /*01a0*/  LOP3.LUT R6, R3, 0x1, RZ, 0x3c, !PT ;  /* 0x0000000103067812 */ /* 0x000fd600078e3cff */
[----:B------:R-:W-:Y:S05]  /*01b0*/  @!P0 BRA `(.L_x_2) ;  /* 0x00000000002c8947 */ /* 0x000fea0003800000 */
[----:B-1----:R-:W-:-:S05]  /*01c0*/  MOV R9, UR5 ;  /* 0x0000000500097c02 */ /* 0x002fca0008000f00 */
[-C--:B------:R-:W-:Y:S02]  /*01d0*/  IMAD R2, R3, R9.reuse, R0 ;  /* 0x0000000903027224 */ /* 0x080fe400078e0200 */
[----:B0-----:R-:W-:Y:S02]  /*01e0*/  IMAD R4, R6, R9, RZ ;  /* 0x0000000906047224 */ /* 0x001fe400078e02ff */
[----:B------:R-:W-:-:S03]  /*01f0*/  IMAD.IADD R2, R2, 0x1, -R7 ;  /* 0x0000000102027824 */ /* 0x000fc600078e0a07 */
[----:B------:R-:W-:Y:S02]  /*0200*/  LEA R4, R4, R5, 0x2 ;  /* 0x0000000504047211 */ /* 0x000fe400078e10ff */
[----:B------:R-:W-:-:S03]  /*0210*/  LEA R2, R2, UR4, 0x2 ;  /* 0x0000000402027c11 */ /* 0x000fc6000f8e10ff */
[----:B------:R-:W-:Y:S04]  /*0220*/  LDS R3, [R4] ;  /* 0x0000000004037984 */ /* 0x000fe80000000800 */
[----:B------:R-:W0:Y:S02]  /*0230*/  LDS R2, [R2] ;  /* 0x0000000002027984 */ /* 0x000e240000000800 */
[----:B0-----:R-:W-:-:S05]  /*0240*/  IMAD.IADD R3, R2, 0x1, R3 ;  /* 0x0000000102037824 */ /* 0x001fca00078e0203 */
[----:B------:R0:W-:Y:S01]  /*0250*/  STS [R4], R3 ;  /* 0x0000000304007388 */ /* 0x0001e20000000800 */
[----:B------:R-:W-:Y:S05]  /*0260*/  BRA `(.L_x_3) ;  /* 0x00000000001c7947 */ /* 0x000fea0003800000 */
.L_x_2:
[----:B-1----:R-:W-:-:S05]  /*0270*/  MOV R9, UR5 ;  /* 0x0000000500097c02 */ /* 0x002fca0008000f00 */
[-C--:B------:R-:W-:Y:S02]  /*0280*/  IMAD R2, R3, R9.reuse, RZ ;  /* 0x0000000903027224 */ /* 0x080fe400078e02ff */
[----:B0-----:R-:W-:Y:S02]  /*0290*/  IMAD R4, R6, R9, RZ ;  /* 0x0000000906047224 */ /* 0x001fe400078e02ff */
[----:B------:R-:W-:-:S03]  /*02a0*/  IMAD R2, R2, 0x4, R5 ;  /* 0x0000000402027824 */ /* 0x000fc600078e0205 */
[----:B------:R-:W-:-:S03]  /*02b0*/  LEA R3, R4, R5, 0x2 ;  /* 0x0000000504037211 */ /* 0x000fc600078e10ff */
[----:B------:R-:W0:Y:S04]  /*02c0*/  LDS R2, [R2] ;  /* 0x0000000002027984 */ /* 0x000e280000000800 */
[----:B0-----:R1:W-:Y:S02]  /*02d0*/  STS [R3], R2 ;  /* 0x0000000203007388 */ /* 0x0013e40000000800 */
.L_x_3:
[----:B------:R-:W-:Y:S05]  /*02e0*/  BSYNC.RECONVERGENT B1 ;  /* 0x0000000000017941 */ /* 0x000fea0003800200 */
.L_x_1:
[----:B------:R-:W-:Y:S01]  /*02f0*/  IMAD.SHL.U32 R7, R7, 0x2, RZ ;  /* 0x0000000207077824 */ /* 0x000fe200078e00ff */
[----:B------:R-:W-:Y:S01]  /*0300*/  BAR.SYNC.DEFER_BLOCKING 0x0 ;  /* 0x0000000000007b1d */ /* 0x000fe20000010000 */
[----:B01----:R-:W-:-:S03]  /*0310*/  MOV R3, R6 ;  /* 0x0000000600037202 */ /* 0x003fc60000000f00 */
[----:B------:R-:W-:-:S13]  /*0320*/  ISETP.GE.AND P0, PT, R7, R9, PT ;  /* 0x000000090700720c */ /* 0x000fda0003f06270 */
[----:B------:R-:W-:Y:S05]  /*0330*/  @!P0 BRA `(.L_x_4) ;  /* 0xfffffffc00908947 */ /* 0x000fea000383ffff */
[----:B------:R-:W-:Y:S05]  /*0340*/  BSYNC.RECONVERGENT B0 ;  /* 0x0000000000007941 */ /* 0x000fea0003800200 */
.L_x_0:
[----:B------:R-:W-:Y:S01]  /*0350*/  IMAD R6, R6, R9, RZ ;  /* 0x0000000906067224 */ /* 0x000fe200078e02ff */
[----:B------:R-:W1:Y:S04]  /*0360*/  LDC.64 R2, c[0x0][0x380] ;  /* 0x0000e000ff027b82 */ /* 0x000e680000000a00 */
[----:B------:R-:W-:-:S05]  /*0370*/  LEA R6, R6, R5, 0x2 ;  /* 0x0000000506067211 */ /* 0x000fca00078e10ff */
[----:B0-----:R-:W0:Y:S01]  /*0380*/  LDS R5, [R6] ;  /* 0x0000000006057984 */ /* 0x001e220000000800 */
[----:B-1----:R-:W-:-:S05]  /*0390*/  IMAD.WIDE.U32 R2, R0, 0x4, R2 ;  /* 0x0000000400027825 */ /* 0x002fca00078e0002 */
[----:B0-----:R-:W-:Y:S01]  /*03a0*/  STG.E desc[UR6][R2.64], R5 ;  /* 0x0000000502007986 */ /* 0x001fe2000c101906 */
[----:B------:R-:W-:Y:S05]  /*03b0*/  EXIT ;  /* 0x000000000000794d */ /* 0x000fea0003800000 */
.L_x_5:
[----:B------:R-:W-:-:S00]  /*03c0*/  BRA `(.L_x_5) ;  /* 0xfffffffc00fc7947 */ /* 0x000fc0000383ffff */
[----:B------:R-:W-:-:S00]  /*03d0*/  NOP ;  /* 0x0000000000007918 */ /* 0x000fc00000000000 */
        /* <DEDUP_REMOVED lines=10> */
.L_x_6:


//--------------------- .nv.shared._Z13scanExclusivePiS_i --------------------------
	.section	.nv.shared._Z13scanExclusivePiS_i,"aw",@nobits
	.sectionflags	@""
	.align	16
	.zero		1024


//--------------------- .nv.shared.reserved.0     --------------------------
	.section	.nv.shared.reserved.0,"aw",@nobits
	.weak		__nv_reservedSMEM_offset_0_alias
	.size		__nv_reservedSMEM_offset_0_alias, 0, 64
	.other		__nv_reservedSMEM_offset_0_alias,@"STO_CUDA_RESERVED_SHARED STV_DEFAULT"
__nv_reservedSMEM_offset_0_alias:
	.zero		0
	.zero		64


//--------------------- .nv.constant0._Z13scanExclusivePiS_i --------------------------
	.section	.nv.constant0._Z13scanExclusivePiS_i,"a",@progbits
	.sectionflags	@""
	.align	4
.nv.constant0._Z13scanExclusivePiS_i:
	.zero		916


//--------------------- SYMBOLS --------------------------

	.type		.nv.reservedSmem.offset0,@object
	.size		.nv.reservedSmem.offset0,0x4
	.type		.nv.reservedSmem.cap,@object
	.size		.nv.reservedSmem.cap,0x4
